	.headerflags	@"EF_CUDA_TEXMODE_UNIFIED EF_CUDA_64BIT_ADDRESS EF_CUDA_ACCELERATORS EF_CUDA_SM90 EF_CUDA_VIRTUAL_SM(EF_CUDA_SM90)"
	.elftype	@"ET_EXEC"


//--------------------- .nv.info                  --------------------------
	.section	.nv.info,"",@"SHT_CUDA_INFO"
	.align	4


	//----- nvinfo : EIATTR_REGCOUNT
	.align		4
        /*0000*/ 	.byte	0x04, 0x2f
        /*0002*/ 	.short	(.L_3 - .L_2)
	.align		4
.L_2:
        /*0004*/ 	.word	index@(triton_poi_fused__native_batch_norm_legit_no_training_cat_29)
        /*0008*/ 	.word	0x00000015


	//----- nvinfo : EIATTR_MIN_STACK_SIZE
	.align		4
.L_3:
        /*000c*/ 	.byte	0x04, 0x12
        /*000e*/ 	.short	(.L_5 - .L_4)
	.align		4
.L_4:
        /*0010*/ 	.word	index@(triton_poi_fused__native_batch_norm_legit_no_training_cat_29)
        /*0014*/ 	.word	0x00000000


	//----- nvinfo : EIATTR_FRAME_SIZE
	.align		4
.L_5:
        /*0018*/ 	.byte	0x04, 0x11
        /*001a*/ 	.short	(.L_7 - .L_6)
	.align		4
.L_6:
        /*001c*/ 	.word	index@(triton_poi_fused__native_batch_norm_legit_no_training_cat_29)
        /*0020*/ 	.word	0x00000000


	//----- nvinfo : EIATTR_MIN_STACK_SIZE
	.align		4
.L_7:
        /*0024*/ 	.byte	0x04, 0x12
        /*0026*/ 	.short	(.L_9 - .L_8)
	.align		4
.L_8:
        /*0028*/ 	.word	index@(triton_poi_fused__native_batch_norm_legit_no_training_cat_29)
        /*002c*/ 	.word	0x00000000
.L_9:


//--------------------- .nv.info.triton_poi_fused__native_batch_norm_legit_no_training_cat_29 --------------------------
	.section	.nv.info.triton_poi_fused__native_batch_norm_legit_no_training_cat_29,"",@"SHT_CUDA_INFO"
	.sectionflags	@""
	.align	4


	//----- nvinfo : EIATTR_CUDA_API_VERSION
	.align		4
        /*0000*/ 	.byte	0x04, 0x37
        /*0002*/ 	.short	(.L_11 - .L_10)
.L_10:
        /*0004*/ 	.word	0x0000007c


	//----- nvinfo : EIATTR_KPARAM_INFO
	.align		4
.L_11:
        /*0008*/ 	.byte	0x04, 0x17
        /*000a*/ 	.short	(.L_13 - .L_12)
.L_12:
        /*000c*/ 	.word	0x00000000
        /*0010*/ 	.short	0x0008
        /*0012*/ 	.short	0x0040
        /*0014*/ 	.byte	0x00, 0xf0, 0x11, 0x00


	//----- nvinfo : EIATTR_KPARAM_INFO
	.align		4
.L_13:
        /*0018*/ 	.byte	0x04, 0x17
        /*001a*/ 	.short	(.L_15 - .L_14)
.L_14:
        /*001c*/ 	.word	0x00000000
        /*0020*/ 	.short	0x0007
        /*0022*/ 	.short	0x0038
        /*0024*/ 	.byte	0x00, 0xf4, 0x21, 0x00


	//----- nvinfo : EIATTR_KPARAM_INFO
	.align		4
.L_15:
        /*0028*/ 	.byte	0x04, 0x17
        /*002a*/ 	.short	(.L_17 - .L_16)
.L_16:
        /*002c*/ 	.word	0x00000000
        /*0030*/ 	.short	0x0006
        /*0032*/ 	.short	0x0030
        /*0034*/ 	.byte	0x00, 0xf4, 0x21, 0x00


	//----- nvinfo : EIATTR_KPARAM_INFO
	.align		4
.L_17:
        /*0038*/ 	.byte	0x04, 0x17
        /*003a*/ 	.short	(.L_19 - .L_18)
.L_18:
        /*003c*/ 	.word	0x00000000
        /*0040*/ 	.short	0x0005
        /*0042*/ 	.short	0x0028
        /*0044*/ 	.byte	0x00, 0xf4, 0x21, 0x00


	//----- nvinfo : EIATTR_KPARAM_INFO
	.align		4
.L_19:
        /*0048*/ 	.byte	0x04, 0x17
        /*004a*/ 	.short	(.L_21 - .L_20)
.L_20:
        /*004c*/ 	.word	0x00000000
        /*0050*/ 	.short	0x0004
        /*0052*/ 	.short	0x0020
        /*0054*/ 	.byte	0x00, 0xf4, 0x21, 0x00


	//----- nvinfo : EIATTR_KPARAM_INFO
	.align		4
.L_21:
        /*0058*/ 	.byte	0x04, 0x17
        /*005a*/ 	.short	(.L_23 - .L_22)
.L_22:
        /*005c*/ 	.word	0x00000000
        /*0060*/ 	.short	0x0003
        /*0062*/ 	.short	0x0018
        /*0064*/ 	.byte	0x00, 0xf4, 0x21, 0x00


	//----- nvinfo : EIATTR_KPARAM_INFO
	.align		4
.L_23:
        /*0068*/ 	.byte	0x04, 0x17
        /*006a*/ 	.short	(.L_25 - .L_24)
.L_24:
        /*006c*/ 	.word	0x00000000
        /*0070*/ 	.short	0x0002
        /*0072*/ 	.short	0x0010
        /*0074*/ 	.byte	0x00, 0xf4, 0x21, 0x00


	//----- nvinfo : EIATTR_KPARAM_INFO
	.align		4
.L_25:
        /*0078*/ 	.byte	0x04, 0x17
        /*007a*/ 	.short	(.L_27 - .L_26)
.L_26:
        /*007c*/ 	.word	0x00000000
        /*0080*/ 	.short	0x0001
        /*0082*/ 	.short	0x0008
        /*0084*/ 	.byte	0x00, 0xf4, 0x21, 0x00


	//----- nvinfo : EIATTR_KPARAM_INFO
	.align		4
.L_27:
        /*0088*/ 	.byte	0x04, 0x17
        /*008a*/ 	.short	(.L_29 - .L_28)
.L_28:
        /*008c*/ 	.word	0x00000000
        /*0090*/ 	.short	0x0000
        /*0092*/ 	.short	0x0000
        /*0094*/ 	.byte	0x00, 0xf4, 0x21, 0x00


	//----- nvinfo : EIATTR_SPARSE_MMA_MASK
	.align		4
.L_29:
        /*0098*/ 	.byte	0x03, 0x50
        /*009a*/ 	.short	0x0000


	//----- nvinfo : EIATTR_MAXREG_COUNT
	.align		4
        /*009c*/ 	.byte	0x03, 0x1b
        /*009e*/ 	.short	0x00ff


	//----- nvinfo : EIATTR_EXIT_INSTR_OFFSETS
	.align		4
        /*00a0*/ 	.byte	0x04, 0x1c
        /*00a2*/ 	.short	(.L_31 - .L_30)


	//   ....[0]....
.L_30:
        /*00a4*/ 	.word	0x00000380


	//----- nvinfo : EIATTR_REQNTID
	.align		4
.L_31:
        /*00a8*/ 	.byte	0x04, 0x10
        /*00aa*/ 	.short	(.L_33 - .L_32)
.L_32:
        /*00ac*/ 	.word	0x00000080
        /*00b0*/ 	.word	0x00000001
        /*00b4*/ 	.word	0x00000001


	//----- nvinfo : EIATTR_CBANK_PARAM_SIZE
	.align		4
.L_33:
        /*00b8*/ 	.byte	0x03, 0x19
        /*00ba*/ 	.short	0x0044


	//----- nvinfo : EIATTR_PARAM_CBANK
	.align		4
        /*00bc*/ 	.byte	0x04, 0x0a
        /*00be*/ 	.short	(.L_35 - .L_34)
	.align		4
.L_34:
        /*00c0*/ 	.word	index@(.nv.constant0.triton_poi_fused__native_batch_norm_legit_no_training_cat_29)
        /*00c4*/ 	.short	0x0210
        /*00c6*/ 	.short	0x0044


	//----- nvinfo : EIATTR_SW_WAR
	.align		4
.L_35:
        /*00c8*/ 	.byte	0x04, 0x36
        /*00ca*/ 	.short	(.L_37 - .L_36)
.L_36:
        /*00cc*/ 	.word	0x00000008
.L_37:


//--------------------- .nv.callgraph             --------------------------
	.section	.nv.callgraph,"",@"SHT_CUDA_CALLGRAPH"
	.align	4
	.sectionentsize	8
	.align		4
        /*0000*/ 	.word	0x00000000
	.align		4
        /*0004*/ 	.word	0xffffffff
	.align		4
        /*0008*/ 	.word	0x00000000
	.align		4
        /*000c*/ 	.word	0xfffffffe
	.align		4
        /*0010*/ 	.word	0x00000000
	.align		4
        /*0014*/ 	.word	0xfffffffd
	.align		4
        /*0018*/ 	.word	0x00000000
	.align		4
        /*001c*/ 	.word	0xfffffffc


//--------------------- .nv.constant4             --------------------------
	.section	.nv.constant4,"a",@progbits
	.align	8
	.align		8
.nv.constant4:
        /*0000*/ 	.dword	_$_str
	.align		8
        /*0008*/ 	.dword	_$_str_$_2


//--------------------- .text.triton_poi_fused__native_batch_norm_legit_no_training_cat_29 --------------------------
	.section	.text.triton_poi_fused__native_batch_norm_legit_no_training_cat_29,"ax",@progbits
	.align	128
        .global         triton_poi_fused__native_batch_norm_legit_no_training_cat_29
        .type           triton_poi_fused__native_batch_norm_legit_no_training_cat_29,@function
        .size           triton_poi_fused__native_batch_norm_legit_no_training_cat_29,(.L_x_1 - triton_poi_fused__native_batch_norm_legit_no_training_cat_29)
        .other          triton_poi_fused__native_batch_norm_legit_no_training_cat_29,@"STO_CUDA_ENTRY STV_DEFAULT"
triton_poi_fused__native_batch_norm_legit_no_training_cat_29:
.text.triton_poi_fused__native_batch_norm_legit_no_training_cat_29:
[----:B------:R-:W-:Y:S01]  /*0000*/  LDC R1, c[0x0][0x28] ;  /* 0x00000a00ff017b82 */ /* 0x000fe20000000800 */
[----:B------:R-:W1:Y:S07]  /*0010*/  S2R R0, SR_TID.X ;  /* 0x0000000000007919 */ /* 0x000e6e0000002100 */
[----:B------:R-:W2:Y:S01]  /*0020*/  LDC.64 R6, c[0x0][0x228] ;  /* 0x00008a00ff067b82 */ /* 0x000ea20000000a00 */
[----:B------:R-:W-:Y:S01]  /*0030*/  ULDC.64 UR4, c[0x0][0x208] ;  /* 0x0000820000047ab9 */ /* 0x000fe20000000a00 */
[----:B------:R-:W3:Y:S06]  /*0040*/  S2R R3, SR_CTAID.X ;  /* 0x0000000000037919 */ /* 0x000eec0000002500 */
[----:B------:R-:W4:Y:S08]  /*0050*/  LDC.64 R14, c[0x0][0x210] ;  /* 0x00008400ff0e7b82 */ /* 0x000f300000000a00 */
[----:B------:R-:W5:Y:S08]  /*0060*/  LDC.64 R16, c[0x0][0x218] ;  /* 0x00008600ff107b82 */ /* 0x000f700000000a00 */
[----:B------:R-:W4:Y:S01]  /*0070*/  LDC.64 R8, c[0x0][0x220] ;  /* 0x00008800ff087b82 */ /* 0x000f220000000a00 */
[----:B-1----:R-:W-:-:S07]  /*0080*/  LOP3.LUT R0, R0, 0x7f, RZ, 0xc0, !PT ;  /* 0x0000007f00007812 */ /* 0x002fce00078ec0ff */
[----:B------:R-:W1:Y:S01]  /*0090*/  LDC.64 R10, c[0x0][0x230] ;  /* 0x00008c00ff0a7b82 */ /* 0x000e620000000a00 */
[----:B---3--:R-:W-:-:S04]  /*00a0*/  LEA R0, R3, R0, 0x7 ;  /* 0x0000000003007211 */ /* 0x008fc800078e38ff */
[----:B------:R-:W-:-:S03]  /*00b0*/  SHF.R.S32.HI R3, RZ, 0x1f, R0 ;  /* 0x0000001fff037819 */ /* 0x000fc60000011400 */
[----:B------:R-:W3:Y:S01]  /*00c0*/  LDC.64 R4, c[0x0][0x238] ;  /* 0x00008e00ff047b82 */ /* 0x000ee20000000a00 */
[----:B------:R-:W-:-:S04]  /*00d0*/  LEA.HI R2, R3, R0, RZ, 0x7 ;  /* 0x0000000003027211 */ /* 0x000fc800078f38ff */
[----:B------:R-:W-:-:S04]  /*00e0*/  LOP3.LUT R3, R2, 0xffffff80, RZ, 0xc0, !PT ;  /* 0xffffff8002037812 */ /* 0x000fc800078ec0ff */
[----:B------:R-:W-:-:S05]  /*00f0*/  IADD3 R3, R0, -R3, RZ ;  /* 0x8000000300037210 */ /* 0x000fca0007ffe0ff */
[----:B--2---:R-:W-:-:S06]  /*0100*/  IMAD.WIDE R6, R3, 0x4, R6 ;  /* 0x0000000403067825 */ /* 0x004fcc00078e0206 */
[----:B------:R2:W3:Y:S01]  /*0110*/  LDG.E.EL R6, desc[UR4][R6.64] ;  /* 0x0000000406067981 */ /* 0x0004e2000c2e1900 */
[----:B------:R-:W-:Y:S02]  /*0120*/  SHF.R.S32.HI R2, RZ, 0x7, R2 ;  /* 0x00000007ff027819 */ /* 0x000fe40000011402 */
[C---:B------:R-:W-:Y:S02]  /*0130*/  ISETP.GE.AND P2, PT, R3.reuse, 0x40, PT ;  /* 0x000000400300780c */ /* 0x040fe40003f46270 */
[----:B------:R-:W-:Y:S02]  /*0140*/  ISETP.GT.AND P0, PT, R3, 0x3f, PT ;  /* 0x0000003f0300780c */ /* 0x000fe40003f04270 */
[----:B------:R-:W-:Y:S01]  /*0150*/  LEA R13, R2, R3, 0x6 ;  /* 0x00000003020d7211 */ /* 0x000fe200078e30ff */
[----:B------:R-:W-:Y:S01]  /*0160*/  HFMA2.MMA R2, -RZ, RZ, 0, 0 ;  /* 0x00000000ff027435 */ /* 0x000fe200000001ff */
[----:B--2---:R-:W-:-:S03]  /*0170*/  MOV R7, RZ ;  /* 0x000000ff00077202 */ /* 0x004fc60000000f00 */
[----:B----4-:R-:W-:-:S04]  /*0180*/  IMAD.WIDE R14, R13, 0x4, R14 ;  /* 0x000000040d0e7825 */ /* 0x010fc800078e020e */
[----:B-----5:R-:W-:Y:S02]  /*0190*/  IMAD.WIDE R16, R13, 0x4, R16 ;  /* 0x000000040d107825 */ /* 0x020fe400078e0210 */
[----:B------:R-:W2:Y:S02]  /*01a0*/  @!P2 LDG.E.EL R2, desc[UR4][R14.64] ;  /* 0x000000040e02a981 */ /* 0x000ea4000c2e1900 */
[C---:B0-----:R-:W-:Y:S02]  /*01b0*/  IMAD.WIDE R8, R3.reuse, 0x4, R8 ;  /* 0x0000000403087825 */ /* 0x041fe400078e0208 */
[----:B------:R-:W4:Y:S02]  /*01c0*/  @P0 LDG.E.EL R7, desc[UR4][R16.64+-0x100] ;  /* 0xffff000410070981 */ /* 0x000f24000c2e1900 */
[C---:B-1----:R-:W-:Y:S02]  /*01d0*/  IMAD.WIDE R10, R3.reuse, 0x4, R10 ;  /* 0x00000004030a7825 */ /* 0x042fe400078e020a */
[----:B------:R0:W5:Y:S02]  /*01e0*/  LDG.E.EL R18, desc[UR4][R8.64] ;  /* 0x0000000408127981 */ /* 0x000164000c2e1900 */
[----:B---3--:R-:W-:-:S02]  /*01f0*/  IMAD.WIDE R12, R3, 0x4, R4 ;  /* 0x00000004030c7825 */ /* 0x008fc400078e0204 */
[----:B------:R1:W3:Y:S01]  /*0200*/  LDG.E.EL R10, desc[UR4][R10.64] ;  /* 0x000000040a0a7981 */ /* 0x0002e2000c2e1900 */
[----:B------:R-:W1:Y:S03]  /*0210*/  LDC.64 R4, c[0x0][0x248] ;  /* 0x00009200ff047b82 */ /* 0x000e660000000a00 */
[----:B------:R-:W3:Y:S05]  /*0220*/  LDG.E.EL R13, desc[UR4][R12.64] ;  /* 0x000000040c0d7981 */ /* 0x000eea000c2e1900 */
[----:B0-----:R-:W0:Y:S01]  /*0230*/  LDC.64 R8, c[0x0][0x240] ;  /* 0x00009000ff087b82 */ /* 0x001e220000000a00 */
[----:B-1----:R-:W-:Y:S01]  /*0240*/  HFMA2.MMA R11, -RZ, RZ, 1.625, 0 ;  /* 0x3e800000ff0b7435 */ /* 0x002fe200000001ff */
[----:B------:R-:W-:-:S04]  /*0250*/  IMAD.WIDE R4, R0, 0x4, R4 ;  /* 0x0000000400047825 */ /* 0x000fc800078e0204 */
[----:B0-----:R-:W-:-:S04]  /*0260*/  IMAD.WIDE R8, R0, 0x4, R8 ;  /* 0x0000000400087825 */ /* 0x001fc800078e0208 */
[----:B------:R-:W-:-:S04]  /*0270*/  FADD R6, R6, 9.9999997473787516356e-06 ;  /* 0x3727c5ac06067421 */ /* 0x000fc80000000000 */
[----:B------:R-:W0:Y:S01]  /*0280*/  MUFU.SQRT R14, R6 ;  /* 0x00000006000e7308 */ /* 0x000e220000002000 */
[----:B--2---:R-:W-:Y:S02]  /*0290*/  SEL R3, R2, RZ, !P2 ;  /* 0x000000ff02037207 */ /* 0x004fe40005000000 */
[C---:B0-----:R-:W-:Y:S02]  /*02a0*/  FSETP.GT.AND P1, PT, R14.reuse, 8.50705917302346158658e+37, PT ;  /* 0x7e8000000e00780b */ /* 0x041fe40003f24000 */
[----:B------:R-:W-:Y:S02]  /*02b0*/  FSETP.GEU.AND P3, PT, R14, 1.175494350822287508e-38, PT ;  /* 0x008000000e00780b */ /* 0x000fe40003f6e000 */
[----:B------:R-:W-:Y:S02]  /*02c0*/  FSEL R11, R11, 1, P1 ;  /* 0x3f8000000b0b7808 */ /* 0x000fe40000800000 */
[----:B----4-:R-:W-:-:S05]  /*02d0*/  @P2 SEL R3, R7, RZ, P0 ;  /* 0x000000ff07032207 */ /* 0x010fca0000000000 */
[----:B-----5:R-:W-:Y:S01]  /*02e0*/  FADD R18, -R18, R3 ;  /* 0x0000000312127221 */ /* 0x020fe20000000100 */
[----:B------:R-:W-:Y:S01]  /*02f0*/  STG.E desc[UR4][R8.64], R3 ;  /* 0x0000000308007986 */ /* 0x000fe2000c101904 */
[----:B------:R-:W-:Y:S02]  /*0300*/  @P1 FMUL R14, R14, 0.25 ;  /* 0x3e8000000e0e1820 */ /* 0x000fe40000400000 */
[----:B------:R-:W-:Y:S02]  /*0310*/  @!P3 FMUL R11, R11, 16777216 ;  /* 0x4b8000000b0bb820 */ /* 0x000fe40000400000 */
[----:B------:R-:W-:-:S06]  /*0320*/  @!P3 FMUL R14, R14, 16777216 ;  /* 0x4b8000000e0eb820 */ /* 0x000fcc0000400000 */
[----:B------:R-:W0:Y:S02]  /*0330*/  MUFU.RCP R14, R14 ;  /* 0x0000000e000e7308 */ /* 0x000e240000001000 */
[----:B0-----:R-:W-:-:S04]  /*0340*/  FMUL R11, R14, R11 ;  /* 0x0000000b0e0b7220 */ /* 0x001fc80000400000 */
[----:B------:R-:W-:-:S04]  /*0350*/  FMUL R11, R18, R11 ;  /* 0x0000000b120b7220 */ /* 0x000fc80000400000 */
[----:B---3--:R-:W-:-:S05]  /*0360*/  FFMA R11, R10, R11, R13 ;  /* 0x0000000b0a0b7223 */ /* 0x008fca000000000d */
[----:B------:R-:W-:Y:S01]  /*0370*/  STG.E desc[UR4][R4.64], R11 ;  /* 0x0000000b04007986 */ /* 0x000fe2000c101904 */
[----:B------:R-:W-:Y:S05]  /*0380*/  EXIT ;  /* 0x000000000000794d */ /* 0x000fea0003800000 */
.L_x_0:
[----:B------:R-:W-:-:S00]  /*0390*/  BRA `(.L_x_0) ;  /* 0xfffffffc00fc7947 */ /* 0x000fc0000383ffff */
[----:B------:R-:W-:-:S00]  /*03a0*/  NOP ;  /* 0x0000000000007918 */ /* 0x000fc00000000000 */
        /* <DEDUP_REMOVED lines=13> */
.L_x_1:


//--------------------- .nv.global.init           --------------------------
	.section	.nv.global.init,"aw",@progbits
.nv.global.init:
	.type		_$_str,@object
	.size		_$_str,(_$_str_$_2 - _$_str)
_$_str:
        /*0000*/ 	.byte	0x5f, 0x5f, 0x43, 0x55, 0x44, 0x41, 0x5f, 0x46, 0x54, 0x5a, 0x00
	.type		_$_str_$_2,@object
	.size		_$_str_$_2,(.L_1 - _$_str_$_2)
_$_str_$_2:
        /*000b*/ 	.byte	0x5f, 0x5f, 0x43, 0x55, 0x44, 0x41, 0x5f, 0x50, 0x52, 0x45, 0x43, 0x5f, 0x53, 0x51, 0x52, 0x54
        /*001b*/ 	.byte	0x00
.L_1:


//--------------------- .nv.constant0.triton_poi_fused__native_batch_norm_legit_no_training_cat_29 --------------------------
	.section	.nv.constant0.triton_poi_fused__native_batch_norm_legit_no_training_cat_29,"a",@progbits
	.sectionflags	@""
	.align	4
.nv.constant0.triton_poi_fused__native_batch_norm_legit_no_training_cat_29:
	.zero		596
